//
// Generated by NVIDIA NVVM Compiler
//
// Compiler Build ID: CL-36424714
// Cuda compilation tools, release 13.0, V13.0.88
// Based on NVVM 20.0.0
//

.version 9.0
.target sm_100
.address_size 64

	// .globl	_Z11global_scanPfS_
.extern .shared .align 16 .b8 sdata[];

.visible .entry _Z11global_scanPfS_(
	.param .u64 .ptr .align 1 _Z11global_scanPfS__param_0,
	.param .u64 .ptr .align 1 _Z11global_scanPfS__param_1
)
{
	.reg .pred 	%p<7>;
	.reg .b32 	%r<5>;
	.reg .b32 	%f<24>;
	.reg .b64 	%rd<14>;

	ld.param.u64 	%rd3, [_Z11global_scanPfS__param_0];
	ld.param.u64 	%rd4, [_Z11global_scanPfS__param_1];
	cvta.to.global.u64 	%rd1, %rd3;
	cvta.to.global.u64 	%rd5, %rd4;
	mov.u32 	%r1, %tid.x;
	mul.wide.u32 	%rd6, %r1, 4;
	add.s64 	%rd7, %rd5, %rd6;
	ld.global.f32 	%f10, [%rd7];
	add.s64 	%rd2, %rd1, %rd6;
	st.global.f32 	[%rd2], %f10;
	bar.sync 	0;
	setp.eq.s32 	%p1, %r1, 0;
	mov.f32 	%f20, 0f00000000;
	@%p1 bra 	$L__BB0_2;
	ld.global.f32 	%f11, [%rd2];
	add.s32 	%r2, %r1, -1;
	mul.wide.u32 	%rd8, %r2, 4;
	add.s64 	%rd9, %rd1, %rd8;
	ld.global.f32 	%f12, [%rd9];
	add.f32 	%f20, %f11, %f12;
$L__BB0_2:
	setp.eq.s32 	%p2, %r1, 0;
	bar.sync 	0;
	@%p2 bra 	$L__BB0_4;
	st.global.f32 	[%rd2], %f20;
	mov.f32 	%f20, 0f00000000;
$L__BB0_4:
	setp.lt.u32 	%p3, %r1, 2;
	@%p3 bra 	$L__BB0_6;
	ld.global.f32 	%f14, [%rd2];
	add.s32 	%r3, %r1, -2;
	mul.wide.u32 	%rd10, %r3, 4;
	add.s64 	%rd11, %rd1, %rd10;
	ld.global.f32 	%f15, [%rd11];
	add.f32 	%f20, %f14, %f15;
$L__BB0_6:
	setp.lt.u32 	%p4, %r1, 2;
	bar.sync 	0;
	@%p4 bra 	$L__BB0_8;
	st.global.f32 	[%rd2], %f20;
	mov.f32 	%f20, 0f00000000;
$L__BB0_8:
	setp.lt.u32 	%p5, %r1, 4;
	@%p5 bra 	$L__BB0_10;
	ld.global.f32 	%f17, [%rd2];
	add.s32 	%r4, %r1, -4;
	mul.wide.u32 	%rd12, %r4, 4;
	add.s64 	%rd13, %rd1, %rd12;
	ld.global.f32 	%f18, [%rd13];
	add.f32 	%f20, %f17, %f18;
$L__BB0_10:
	setp.lt.u32 	%p6, %r1, 4;
	bar.sync 	0;
	@%p6 bra 	$L__BB0_12;
	st.global.f32 	[%rd2], %f20;
$L__BB0_12:
	ret;

}
	// .globl	_Z10shmem_scanPfS_
.visible .entry _Z10shmem_scanPfS_(
	.param .u64 .ptr .align 1 _Z10shmem_scanPfS__param_0,
	.param .u64 .ptr .align 1 _Z10shmem_scanPfS__param_1
)
{
	.reg .pred 	%p<7>;
	.reg .b32 	%r<5>;
	.reg .b32 	%f<27>;
	.reg .b64 	%rd<9>;

	ld.param.u64 	%rd1, [_Z10shmem_scanPfS__param_0];
	ld.param.u64 	%rd2, [_Z10shmem_scanPfS__param_1];
	cvta.to.global.u64 	%rd3, %rd2;
	mov.u32 	%r1, %tid.x;
	mul.wide.u32 	%rd4, %r1, 4;
	add.s64 	%rd5, %rd3, %rd4;
	ld.global.f32 	%f12, [%rd5];
	shl.b32 	%r3, %r1, 2;
	mov.u32 	%r4, sdata;
	add.s32 	%r2, %r4, %r3;
	st.shared.f32 	[%r2], %f12;
	bar.sync 	0;
	setp.eq.s32 	%p1, %r1, 0;
	mov.f32 	%f22, 0f00000000;
	@%p1 bra 	$L__BB1_2;
	ld.shared.f32 	%f13, [%r2];
	ld.shared.f32 	%f14, [%r2+-4];
	add.f32 	%f22, %f13, %f14;
$L__BB1_2:
	setp.eq.s32 	%p2, %r1, 0;
	bar.sync 	0;
	@%p2 bra 	$L__BB1_4;
	st.shared.f32 	[%r2], %f22;
	mov.f32 	%f22, 0f00000000;
$L__BB1_4:
	setp.lt.u32 	%p3, %r1, 2;
	@%p3 bra 	$L__BB1_6;
	ld.shared.f32 	%f16, [%r2];
	ld.shared.f32 	%f17, [%r2+-8];
	add.f32 	%f22, %f16, %f17;
$L__BB1_6:
	setp.lt.u32 	%p4, %r1, 2;
	bar.sync 	0;
	@%p4 bra 	$L__BB1_8;
	st.shared.f32 	[%r2], %f22;
	mov.f32 	%f22, 0f00000000;
$L__BB1_8:
	setp.lt.u32 	%p5, %r1, 4;
	@%p5 bra 	$L__BB1_10;
	ld.shared.f32 	%f19, [%r2];
	ld.shared.f32 	%f20, [%r2+-16];
	add.f32 	%f22, %f19, %f20;
$L__BB1_10:
	setp.gt.u32 	%p6, %r1, 3;
	bar.sync 	0;
	@%p6 bra 	$L__BB1_12;
	ld.shared.f32 	%f22, [%r2];
	bra.uni 	$L__BB1_13;
$L__BB1_12:
	st.shared.f32 	[%r2], %f22;
$L__BB1_13:
	cvta.to.global.u64 	%rd6, %rd1;
	add.s64 	%rd8, %rd6, %rd4;
	st.global.f32 	[%rd8], %f22;
	ret;

}


// ===== COMPILED SASS (sm_100) =====

	.target	sm_100

	.elftype	@"ET_EXEC"


//--------------------- .note.nv.tkinfo           --------------------------
	.section	.note.nv.tkinfo,"",@"SHT_NOTE"
	.sectionflags	@"SHF_NOTE_NV_TKINFO"
	.tkinfo
        /*0018*/ 	.word	0x00000002
        /*0030*/ 	.string	""
        /*0030*/ 	.string	"ptxas"
        /*0030*/ 	.string	"Cuda compilation tools, release 13.0, V13.0.88"
        /*0030*/ 	.string	"Build cuda_13.0.r13.0/compiler.36424714_0"
        /*0030*/ 	.string	"-arch sm_100 -m 64 "



//--------------------- .note.nv.cuinfo           --------------------------
	.section	.note.nv.cuinfo,"",@"SHT_NOTE"
	.sectionflags	@"SHF_NOTE_NV_CUINFO"
        /*0018*/ 	.short	0x0002
        /*001a*/ 	.short	0x0064
        /*001c*/ 	.short	0x0082
	.zero		2


//--------------------- .nv.info                  --------------------------
	.section	.nv.info,"",@"SHT_CUDA_INFO"
	.align	4


	//----- nvinfo : EIATTR_REGCOUNT
	.align		4
        /*0000*/ 	.byte	0x04, 0x2f
        /*0002*/ 	.short	(.L_1 - .L_0)
	.align		4
.L_0:
        /*0004*/ 	.word	index@(_Z11global_scanPfS_)
        /*0008*/ 	.word	0x0000000e


	//----- nvinfo : EIATTR_FRAME_SIZE
	.align		4
.L_1:
        /*000c*/ 	.byte	0x04, 0x11
        /*000e*/ 	.short	(.L_3 - .L_2)
	.align		4
.L_2:
        /*0010*/ 	.word	index@(_Z11global_scanPfS_)
        /*0014*/ 	.word	0x00000000


	//----- nvinfo : EIATTR_REGCOUNT
	.align		4
.L_3:
        /*0018*/ 	.byte	0x04, 0x2f
        /*001a*/ 	.short	(.L_5 - .L_4)
	.align		4
.L_4:
        /*001c*/ 	.word	index@(_Z10shmem_scanPfS_)
        /*0020*/ 	.word	0x0000000c


	//----- nvinfo : EIATTR_FRAME_SIZE
	.align		4
.L_5:
        /*0024*/ 	.byte	0x04, 0x11
        /*0026*/ 	.short	(.L_7 - .L_6)
	.align		4
.L_6:
        /*0028*/ 	.word	index@(_Z10shmem_scanPfS_)
        /*002c*/ 	.word	0x00000000


	//----- nvinfo : EIATTR_MIN_STACK_SIZE
	.align		4
.L_7:
        /*0030*/ 	.byte	0x04, 0x12
        /*0032*/ 	.short	(.L_9 - .L_8)
	.align		4
.L_8:
        /*0034*/ 	.word	index@(_Z10shmem_scanPfS_)
        /*0038*/ 	.word	0x00000000


	//----- nvinfo : EIATTR_MIN_STACK_SIZE
	.align		4
.L_9:
        /*003c*/ 	.byte	0x04, 0x12
        /*003e*/ 	.short	(.L_11 - .L_10)
	.align		4
.L_10:
        /*0040*/ 	.word	index@(_Z11global_scanPfS_)
        /*0044*/ 	.word	0x00000000
.L_11:


//--------------------- .nv.compat                --------------------------
	.section	.nv.compat,"",@"SHT_CUDA_COMPAT_INFO"
	.align	4
        /*0000*/ 	.byte	0x02, 0x09, 0x00, 0x00, 0x02, 0x02, 0x01, 0x00, 0x02, 0x05, 0x05, 0x00, 0x03, 0x07, 0x01, 0x01
        /*0010*/ 	.byte	0x02, 0x03, 0x00, 0x00, 0x02, 0x06, 0x01, 0x00, 0x04, 0x0b, 0x08, 0x00, 0x09, 0x00, 0x00, 0x00
        /*0020*/ 	.byte	0x00, 0x00, 0x00, 0x00


//--------------------- .nv.info._Z10shmem_scanPfS_ --------------------------
	.section	.nv.info._Z10shmem_scanPfS_,"",@"SHT_CUDA_INFO"
	.sectionflags	@""
	.align	4


	//----- nvinfo : EIATTR_CUDA_API_VERSION
	.align		4
        /*0000*/ 	.byte	0x04, 0x37
        /*0002*/ 	.short	(.L_13 - .L_12)
.L_12:
        /*0004*/ 	.word	0x00000082


	//----- nvinfo : EIATTR_KPARAM_INFO
	.align		4
.L_13:
        /*0008*/ 	.byte	0x04, 0x17
        /*000a*/ 	.short	(.L_15 - .L_14)
.L_14:
        /*000c*/ 	.word	0x00000000
        /*0010*/ 	.short	0x0001
        /*0012*/ 	.short	0x0008
        /*0014*/ 	.byte	0x00, 0xf5, 0x21, 0x00


	//----- nvinfo : EIATTR_KPARAM_INFO
	.align		4
.L_15:
        /*0018*/ 	.byte	0x04, 0x17
        /*001a*/ 	.short	(.L_17 - .L_16)
.L_16:
        /*001c*/ 	.word	0x00000000
        /*0020*/ 	.short	0x0000
        /*0022*/ 	.short	0x0000
        /*0024*/ 	.byte	0x00, 0xf5, 0x21, 0x00


	//----- nvinfo : EIATTR_SPARSE_MMA_MASK
	.align		4
.L_17:
        /*0028*/ 	.byte	0x03, 0x50
        /*002a*/ 	.short	0x0000


	//----- nvinfo : EIATTR_MAXREG_COUNT
	.align		4
        /*002c*/ 	.byte	0x03, 0x1b
        /*002e*/ 	.short	0x00ff


	//----- nvinfo : EIATTR_NUM_BARRIERS
	.align		4
        /*0030*/ 	.byte	0x02, 0x4c
        /*0032*/ 	.byte	0x01
	.zero		1


	//----- nvinfo : EIATTR_MERCURY_ISA_VERSION
	.align		4
        /*0034*/ 	.byte	0x03, 0x5f
        /*0036*/ 	.short	0x0101


	//----- nvinfo : EIATTR_VRC_CTA_INIT_COUNT
	.align		4
        /*0038*/ 	.byte	0x02, 0x4a
	.zero		1
	.zero		1


	//----- nvinfo : EIATTR_EXIT_INSTR_OFFSETS
	.align		4
        /*003c*/ 	.byte	0x04, 0x1c
        /*003e*/ 	.short	(.L_19 - .L_18)


	//   ....[0]....
.L_18:
        /*0040*/ 	.word	0x00000260


	//----- nvinfo : EIATTR_CBANK_PARAM_SIZE
	.align		4
.L_19:
        /*0044*/ 	.byte	0x03, 0x19
        /*0046*/ 	.short	0x0010


	//----- nvinfo : EIATTR_PARAM_CBANK
	.align		4
        /*0048*/ 	.byte	0x04, 0x0a
        /*004a*/ 	.short	(.L_21 - .L_20)
	.align		4
.L_20:
        /*004c*/ 	.word	index@(.nv.constant0._Z10shmem_scanPfS_)
        /*0050*/ 	.short	0x0380
        /*0052*/ 	.short	0x0010


	//----- nvinfo : EIATTR_SW_WAR
	.align		4
.L_21:
        /*0054*/ 	.byte	0x04, 0x36
        /*0056*/ 	.short	(.L_23 - .L_22)
.L_22:
        /*0058*/ 	.word	0x00000008
.L_23:


//--------------------- .nv.info._Z11global_scanPfS_ --------------------------
	.section	.nv.info._Z11global_scanPfS_,"",@"SHT_CUDA_INFO"
	.sectionflags	@""
	.align	4


	//----- nvinfo : EIATTR_CUDA_API_VERSION
	.align		4
        /*0000*/ 	.byte	0x04, 0x37
        /*0002*/ 	.short	(.L_25 - .L_24)
.L_24:
        /*0004*/ 	.word	0x00000082


	//----- nvinfo : EIATTR_KPARAM_INFO
	.align		4
.L_25:
        /*0008*/ 	.byte	0x04, 0x17
        /*000a*/ 	.short	(.L_27 - .L_26)
.L_26:
        /*000c*/ 	.word	0x00000000
        /*0010*/ 	.short	0x0001
        /*0012*/ 	.short	0x0008
        /*0014*/ 	.byte	0x00, 0xf5, 0x21, 0x00


	//----- nvinfo : EIATTR_KPARAM_INFO
	.align		4
.L_27:
        /*0018*/ 	.byte	0x04, 0x17
        /*001a*/ 	.short	(.L_29 - .L_28)
.L_28:
        /*001c*/ 	.word	0x00000000
        /*0020*/ 	.short	0x0000
        /*0022*/ 	.short	0x0000
        /*0024*/ 	.byte	0x00, 0xf5, 0x21, 0x00


	//----- nvinfo : EIATTR_SPARSE_MMA_MASK
	.align		4
.L_29:
        /*0028*/ 	.byte	0x03, 0x50
        /*002a*/ 	.short	0x0000


	//----- nvinfo : EIATTR_MAXREG_COUNT
	.align		4
        /*002c*/ 	.byte	0x03, 0x1b
        /*002e*/ 	.short	0x00ff


	//----- nvinfo : EIATTR_NUM_BARRIERS
	.align		4
        /*0030*/ 	.byte	0x02, 0x4c
        /*0032*/ 	.byte	0x01
	.zero		1


	//----- nvinfo : EIATTR_MERCURY_ISA_VERSION
	.align		4
        /*0034*/ 	.byte	0x03, 0x5f
        /*0036*/ 	.short	0x0101


	//----- nvinfo : EIATTR_VRC_CTA_INIT_COUNT
	.align		4
        /*0038*/ 	.byte	0x02, 0x4a
	.zero		1
	.zero		1


	//----- nvinfo : EIATTR_EXIT_INSTR_OFFSETS
	.align		4
        /*003c*/ 	.byte	0x04, 0x1c
        /*003e*/ 	.short	(.L_31 - .L_30)


	//   ....[0]....
.L_30:
        /*0040*/ 	.word	0x000002d0


	//   ....[1]....
        /*0044*/ 	.word	0x000002f0


	//----- nvinfo : EIATTR_CRS_STACK_SIZE
	.align		4
.L_31:
        /*0048*/ 	.byte	0x04, 0x1e
        /*004a*/ 	.short	(.L_33 - .L_32)
.L_32:
        /*004c*/ 	.word	0x00000000


	//----- nvinfo : EIATTR_CBANK_PARAM_SIZE
	.align		4
.L_33:
        /*0050*/ 	.byte	0x03, 0x19
        /*0052*/ 	.short	0x0010


	//----- nvinfo : EIATTR_PARAM_CBANK
	.align		4
        /*0054*/ 	.byte	0x04, 0x0a
        /*0056*/ 	.short	(.L_35 - .L_34)
	.align		4
.L_34:
        /*0058*/ 	.word	index@(.nv.constant0._Z11global_scanPfS_)
        /*005c*/ 	.short	0x0380
        /*005e*/ 	.short	0x0010


	//----- nvinfo : EIATTR_SW_WAR
	.align		4
.L_35:
        /*0060*/ 	.byte	0x04, 0x36
        /*0062*/ 	.short	(.L_37 - .L_36)
.L_36:
        /*0064*/ 	.word	0x00000008
.L_37:


//--------------------- .nv.callgraph             --------------------------
	.section	.nv.callgraph,"",@"SHT_CUDA_CALLGRAPH"
	.align	4
	.sectionentsize	8
	.align		4
        /*0000*/ 	.word	0x00000000
	.align		4
        /*0004*/ 	.word	0xffffffff
	.align		4
        /*0008*/ 	.word	0x00000000
	.align		4
        /*000c*/ 	.word	0xfffffffe
	.align		4
        /*0010*/ 	.word	0x00000000
	.align		4
        /*0014*/ 	.word	0xfffffffd
	.align		4
        /*0018*/ 	.word	0x00000000
	.align		4
        /*001c*/ 	.word	0xfffffffc


//--------------------- .text._Z10shmem_scanPfS_  --------------------------
	.section	.text._Z10shmem_scanPfS_,"ax",@progbits
	.align	128
        .global         _Z10shmem_scanPfS_
        .type           _Z10shmem_scanPfS_,@function
        .size           _Z10shmem_scanPfS_,(.L_x_8 - _Z10shmem_scanPfS_)
        .other          _Z10shmem_scanPfS_,@"STO_CUDA_ENTRY STV_DEFAULT"
_Z10shmem_scanPfS_:
.text._Z10shmem_scanPfS_:
[----:B------:R-:W-:Y:S01]  /*0000*/  LDC R1, c[0x0][0x37c] ;  /* 0x0000df00ff017b82 */ /* 0x000fe20000000800 */
[----:B------:R-:W0:Y:S07]  /*0010*/  S2R R9, SR_TID.X ;  /* 0x0000000000097919 */ /* 0x000e2e0000002100 */
[----:B------:R-:W0:Y:S01]  /*0020*/  LDC.64 R2, c[0x0][0x388] ;  /* 0x0000e200ff027b82 */ /* 0x000e220000000a00 */
[----:B------:R-:W1:Y:S01]  /*0030*/  LDCU.64 UR6, c[0x0][0x358] ;  /* 0x00006b00ff0677ac */ /* 0x000e620008000a00 */
[----:B0-----:R-:W-:-:S06]  /*0040*/  IMAD.WIDE.U32 R2, R9, 0x4, R2 ;  /* 0x0000000409027825 */ /* 0x001fcc00078e0002 */
[----:B-1----:R-:W2:Y:S01]  /*0050*/  LDG.E R2, desc[UR6][R2.64] ;  /* 0x0000000602027981 */ /* 0x002ea2000c1e1900 */
[----:B------:R-:W0:Y:S01]  /*0060*/  S2UR UR5, SR_CgaCtaId ;  /* 0x00000000000579c3 */ /* 0x000e220000008800 */
[----:B------:R-:W-:Y:S01]  /*0070*/  UMOV UR4, 0x400 ;  /* 0x0000040000047882 */ /* 0x000fe20000000000 */
[C---:B------:R-:W-:Y:S01]  /*0080*/  ISETP.NE.AND P2, PT, R9.reuse, RZ, PT ;  /* 0x000000ff0900720c */ /* 0x040fe20003f45270 */
[----:B------:R-:W-:Y:S01]  /*0090*/  HFMA2 R0, -RZ, RZ, 0, 0 ;  /* 0x00000000ff007431 */ /* 0x000fe200000001ff */
[C---:B------:R-:W-:Y:S02]  /*00a0*/  ISETP.GE.U32.AND P1, PT, R9.reuse, 0x2, PT ;  /* 0x000000020900780c */ /* 0x040fe40003f26070 */
[----:B------:R-:W-:Y:S01]  /*00b0*/  ISETP.GE.U32.AND P0, PT, R9, 0x4, PT ;  /* 0x000000040900780c */ /* 0x000fe20003f06070 */
[----:B0-----:R-:W-:-:S06]  /*00c0*/  ULEA UR4, UR5, UR4, 0x18 ;  /* 0x0000000405047291 */ /* 0x001fcc000f8ec0ff */
[----:B------:R-:W-:-:S05]  /*00d0*/  LEA R5, R9, UR4, 0x2 ;  /* 0x0000000409057c11 */ /* 0x000fca000f8e10ff */
[----:B--2---:R-:W-:Y:S01]  /*00e0*/  STS [R5], R2 ;  /* 0x0000000205007388 */ /* 0x004fe20000000800 */
[----:B------:R-:W-:Y:S06]  /*00f0*/  BAR.SYNC.DEFER_BLOCKING 0x0 ;  /* 0x0000000000007b1d */ /* 0x000fec0000010000 */
[----:B------:R-:W-:Y:S04]  /*0100*/  @P2 LDS R4, [R5] ;  /* 0x0000000005042984 */ /* 0x000fe80000000800 */
[----:B------:R-:W0:Y:S01]  /*0110*/  @P2 LDS R7, [R5+-0x4] ;  /* 0xfffffc0005072984 */ /* 0x000e220000000800 */
[----:B------:R-:W-:Y:S06]  /*0120*/  BAR.SYNC.DEFER_BLOCKING 0x0 ;  /* 0x0000000000007b1d */ /* 0x000fec0000010000 */
[----:B------:R-:W-:Y:S01]  /*0130*/  @P1 LDS R3, [R5+-0x8] ;  /* 0xfffff80005031984 */ /* 0x000fe20000000800 */
[----:B0-----:R-:W-:-:S05]  /*0140*/  @P2 FADD R0, R4, R7 ;  /* 0x0000000704002221 */ /* 0x001fca0000000000 */
[----:B------:R0:W-:Y:S04]  /*0150*/  @P2 STS [R5], R0 ;  /* 0x0000000005002388 */ /* 0x0001e80000000800 */
[----:B------:R-:W1:Y:S01]  /*0160*/  @P1 LDS R4, [R5] ;  /* 0x0000000005041984 */ /* 0x000e620000000800 */
[----:B------:R-:W-:Y:S01]  /*0170*/  BAR.SYNC.DEFER_BLOCKING 0x0 ;  /* 0x0000000000007b1d */ /* 0x000fe20000010000 */
[----:B0-----:R-:W-:Y:S02]  /*0180*/  @P2 MOV R0, RZ ;  /* 0x000000ff00002202 */ /* 0x001fe40000000f00 */
[----:B------:R-:W-:-:S03]  /*0190*/  ISETP.GT.U32.AND P2, PT, R9, 0x3, PT ;  /* 0x000000030900780c */ /* 0x000fc60003f44070 */
[----:B------:R-:W-:Y:S01]  /*01a0*/  @P0 LDS R2, [R5+-0x10] ;  /* 0xfffff00005020984 */ /* 0x000fe20000000800 */
[----:B-1----:R-:W-:-:S05]  /*01b0*/  @P1 FADD R0, R3, R4 ;  /* 0x0000000403001221 */ /* 0x002fca0000000000 */
[----:B------:R0:W-:Y:S04]  /*01c0*/  @P1 STS [R5], R0 ;  /* 0x0000000005001388 */ /* 0x0001e80000000800 */
[----:B------:R-:W1:Y:S01]  /*01d0*/  @P0 LDS R3, [R5] ;  /* 0x0000000005030984 */ /* 0x000e620000000800 */
[----:B0-----:R-:W-:Y:S01]  /*01e0*/  @P1 MOV R0, RZ ;  /* 0x000000ff00001202 */ /* 0x001fe20000000f00 */
[----:B-1----:R-:W-:Y:S01]  /*01f0*/  @P0 FADD R0, R2, R3 ;  /* 0x0000000302000221 */ /* 0x002fe20000000000 */
[----:B------:R-:W-:Y:S08]  /*0200*/  BAR.SYNC.DEFER_BLOCKING 0x0 ;  /* 0x0000000000007b1d */ /* 0x000ff00000010000 */
[----:B------:R-:W0:Y:S01]  /*0210*/  LDC.64 R2, c[0x0][0x380] ;  /* 0x0000e000ff027b82 */ /* 0x000e220000000a00 */
[----:B------:R-:W1:Y:S01]  /*0220*/  @!P2 LDS R0, [R5] ;  /* 0x000000000500a984 */ /* 0x000e620000000800 */
[----:B0-----:R-:W-:-:S03]  /*0230*/  IMAD.WIDE.U32 R2, R9, 0x4, R2 ;  /* 0x0000000409027825 */ /* 0x001fc600078e0002 */
[----:B------:R-:W-:Y:S04]  /*0240*/  @P2 STS [R5], R0 ;  /* 0x0000000005002388 */ /* 0x000fe80000000800 */
[----:B-1----:R-:W-:Y:S01]  /*0250*/  STG.E desc[UR6][R2.64], R0 ;  /* 0x0000000002007986 */ /* 0x002fe2000c101906 */
[----:B------:R-:W-:Y:S05]  /*0260*/  EXIT ;  /* 0x000000000000794d */ /* 0x000fea0003800000 */
.L_x_0:
[----:B------:R-:W-:-:S00]  /*0270*/  BRA `(.L_x_0) ;  /* 0xfffffffc00fc7947 */ /* 0x000fc0000383ffff */
[----:B------:R-:W-:-:S00]  /*0280*/  NOP ;  /* 0x0000000000007918 */ /* 0x000fc00000000000 */
[----:B------:R-:W-:-:S00]  /*0290*/  NOP ;  /* 0x0000000000007918 */ /* 0x000fc00000000000 */
[----:B------:R-:W-:-:S00]  /*02a0*/  NOP ;  /* 0x0000000000007918 */ /* 0x000fc00000000000 */
[----:B------:R-:W-:-:S00]  /*02b0*/  NOP ;  /* 0x0000000000007918 */ /* 0x000fc00000000000 */
[----:B------:R-:W-:-:S00]  /*02c0*/  NOP ;  /* 0x0000000000007918 */ /* 0x000fc00000000000 */
[----:B------:R-:W-:-:S00]  /*02d0*/  NOP ;  /* 0x0000000000007918 */ /* 0x000fc00000000000 */
[----:B------:R-:W-:-:S00]  /*02e0*/  NOP ;  /* 0x0000000000007918 */ /* 0x000fc00000000000 */
[----:B------:R-:W-:-:S00]  /*02f0*/  NOP ;  /* 0x0000000000007918 */ /* 0x000fc00000000000 */
.L_x_8:


//--------------------- .text._Z11global_scanPfS_ --------------------------
	.section	.text._Z11global_scanPfS_,"ax",@progbits
	.align	128
        .global         _Z11global_scanPfS_
        .type           _Z11global_scanPfS_,@function
        .size           _Z11global_scanPfS_,(.L_x_9 - _Z11global_scanPfS_)
        .other          _Z11global_scanPfS_,@"STO_CUDA_ENTRY STV_DEFAULT"
_Z11global_scanPfS_:
.text._Z11global_scanPfS_:
[----:B------:R-:W-:Y:S01]  /*0000*/  LDC R1, c[0x0][0x37c] ;  /* 0x0000df00ff017b82 */ /* 0x000fe20000000800 */
[----:B------:R-:W0:Y:S07]  /*0010*/  S2R R11, SR_TID.X ;  /* 0x00000000000b7919 */ /* 0x000e2e0000002100 */
[----:B------:R-:W0:Y:S01]  /*0020*/  LDC.64 R4, c[0x0][0x388] ;  /* 0x0000e200ff047b82 */ /* 0x000e220000000a00 */
[----:B------:R-:W1:Y:S07]  /*0030*/  LDCU.64 UR4, c[0x0][0x358] ;  /* 0x00006b00ff0477ac */ /* 0x000e6e0008000a00 */
[----:B------:R-:W2:Y:S01]  /*0040*/  LDC.64 R6, c[0x0][0x380] ;  /* 0x0000e000ff067b82 */ /* 0x000ea20000000a00 */
[----:B0-----:R-:W-:-:S06]  /*0050*/  IMAD.WIDE.U32 R4, R11, 0x4, R4 ;  /* 0x000000040b047825 */ /* 0x001fcc00078e0004 */
[----:B-1----:R-:W3:Y:S01]  /*0060*/  LDG.E R5, desc[UR4][R4.64] ;  /* 0x0000000404057981 */ /* 0x002ee2000c1e1900 */
[C---:B------:R-:W-:Y:S01]  /*0070*/  ISETP.NE.AND P0, PT, R11.reuse, RZ, PT ;  /* 0x000000ff0b00720c */ /* 0x040fe20003f05270 */
[C---:B--2---:R-:W-:Y:S01]  /*0080*/  IMAD.WIDE.U32 R2, R11.reuse, 0x4, R6 ;  /* 0x000000040b027825 */ /* 0x044fe200078e0006 */
[----:B------:R-:W-:Y:S03]  /*0090*/  BSSY.RECONVERGENT B0, `(.L_x_1) ;  /* 0x000000c000007945 */ /* 0x000fe60003800200 */
[----:B------:R-:W-:Y:S01]  /*00a0*/  HFMA2 R9, -RZ, RZ, 0, 0 ;  /* 0x00000000ff097431 */ /* 0x000fe200000001ff */
[C---:B------:R-:W-:Y:S02]  /*00b0*/  ISETP.GE.U32.AND P1, PT, R11.reuse, 0x2, PT ;  /* 0x000000020b00780c */ /* 0x040fe40003f26070 */
[----:B------:R-:W-:Y:S01]  /*00c0*/  ISETP.GE.U32.AND P2, PT, R11, 0x4, PT ;  /* 0x000000040b00780c */ /* 0x000fe20003f46070 */
[----:B---3--:R0:W-:Y:S01]  /*00d0*/  STG.E desc[UR4][R2.64], R5 ;  /* 0x0000000502007986 */ /* 0x0081e2000c101904 */
[----:B------:R-:W-:Y:S06]  /*00e0*/  BAR.SYNC.DEFER_BLOCKING 0x0 ;  /* 0x0000000000007b1d */ /* 0x000fec0000010000 */
[----:B------:R-:W-:Y:S05]  /*00f0*/  @!P0 BRA `(.L_x_2) ;  /* 0x0000000000148947 */ /* 0x000fea0003800000 */
[----:B0-----:R-:W-:Y:S01]  /*0100*/  IADD3 R5, PT, PT, R11, -0x1, RZ ;  /* 0xffffffff0b057810 */ /* 0x001fe20007ffe0ff */
[----:B------:R-:W2:Y:S04]  /*0110*/  LDG.E R9, desc[UR4][R2.64] ;  /* 0x0000000402097981 */ /* 0x000ea8000c1e1900 */
[----:B------:R-:W-:-:S06]  /*0120*/  IMAD.WIDE.U32 R4, R5, 0x4, R6 ;  /* 0x0000000405047825 */ /* 0x000fcc00078e0006 */
[----:B------:R-:W2:Y:S02]  /*0130*/  LDG.E R4, desc[UR4][R4.64] ;  /* 0x0000000404047981 */ /* 0x000ea4000c1e1900 */
[----:B--2---:R-:W-:-:S07]  /*0140*/  FADD R9, R9, R4 ;  /* 0x0000000409097221 */ /* 0x004fce0000000000 */
.L_x_2:
[----:B------:R-:W-:Y:S05]  /*0150*/  BSYNC.RECONVERGENT B0 ;  /* 0x0000000000007941 */ /* 0x000fea0003800200 */
.L_x_1:
[----:B------:R-:W-:Y:S06]  /*0160*/  BAR.SYNC.DEFER_BLOCKING 0x0 ;  /* 0x0000000000007b1d */ /* 0x000fec0000010000 */
[----:B------:R-:W-:Y:S01]  /*0170*/  BSSY.RECONVERGENT B0, `(.L_x_3) ;  /* 0x0000009000007945 */ /* 0x000fe20003800200 */
[----:B------:R1:W-:Y:S02]  /*0180*/  @P0 STG.E desc[UR4][R2.64], R9 ;  /* 0x0000000902000986 */ /* 0x0003e4000c101904 */
[----:B-1----:R-:W-:Y:S01]  /*0190*/  @P0 MOV R9, RZ ;  /* 0x000000ff00090202 */ /* 0x002fe20000000f00 */
[----:B------:R-:W-:Y:S06]  /*01a0*/  @!P1 BRA `(.L_x_4) ;  /* 0x0000000000149947 */ /* 0x000fec0003800000 */
[----:B0-----:R-:W-:Y:S01]  /*01b0*/  IADD3 R5, PT, PT, R11, -0x2, RZ ;  /* 0xfffffffe0b057810 */ /* 0x001fe20007ffe0ff */
[----:B------:R-:W2:Y:S04]  /*01c0*/  LDG.E R9, desc[UR4][R2.64] ;  /* 0x0000000402097981 */ /* 0x000ea8000c1e1900 */
[----:B------:R-:W-:-:S06]  /*01d0*/  IMAD.WIDE.U32 R4, R5, 0x4, R6 ;  /* 0x0000000405047825 */ /* 0x000fcc00078e0006 */
[----:B------:R-:W2:Y:S02]  /*01e0*/  LDG.E R4, desc[UR4][R4.64] ;  /* 0x0000000404047981 */ /* 0x000ea4000c1e1900 */
[----:B--2---:R-:W-:-:S07]  /*01f0*/  FADD R9, R4, R9 ;  /* 0x0000000904097221 */ /* 0x004fce0000000000 */
.L_x_4:
[----:B------:R-:W-:Y:S05]  /*0200*/  BSYNC.RECONVERGENT B0 ;  /* 0x0000000000007941 */ /* 0x000fea0003800200 */
.L_x_3:
        /* <DEDUP_REMOVED lines=10> */
.L_x_6:
[----:B------:R-:W-:Y:S05]  /*02b0*/  BSYNC.RECONVERGENT B0 ;  /* 0x0000000000007941 */ /* 0x000fea0003800200 */
.L_x_5:
[----:B------:R-:W-:Y:S06]  /*02c0*/  BAR.SYNC.DEFER_BLOCKING 0x0 ;  /* 0x0000000000007b1d */ /* 0x000fec0000010000 */
[----:B------:R-:W-:Y:S05]  /*02d0*/  @!P2 EXIT ;  /* 0x000000000000a94d */ /* 0x000fea0003800000 */
[----:B------:R-:W-:Y:S01]  /*02e0*/  STG.E desc[UR4][R2.64], R9 ;  /* 0x0000000902007986 */ /* 0x000fe2000c101904 */
[----:B------:R-:W-:Y:S05]  /*02f0*/  EXIT ;  /* 0x000000000000794d */ /* 0x000fea0003800000 */
.L_x_7:
        /* <DEDUP_REMOVED lines=16> */
.L_x_9:


//--------------------- .nv.shared._Z10shmem_scanPfS_ --------------------------
	.section	.nv.shared._Z10shmem_scanPfS_,"aw",@nobits
	.sectionflags	@""
	.align	16
	.zero		1024


//--------------------- .nv.shared.reserved.0     --------------------------
	.section	.nv.shared.reserved.0,"aw",@nobits
	.weak		__nv_reservedSMEM_offset_0_alias
	.size		__nv_reservedSMEM_offset_0_alias, 0, 64
	.other		__nv_reservedSMEM_offset_0_alias,@"STO_CUDA_RESERVED_SHARED STV_DEFAULT"
__nv_reservedSMEM_offset_0_alias:
	.zero		0
	.zero		64


//--------------------- .nv.shared._Z11global_scanPfS_ --------------------------
	.section	.nv.shared._Z11global_scanPfS_,"aw",@nobits
	.sectionflags	@""
	.align	16
	.zero		1024


//--------------------- .nv.constant0._Z10shmem_scanPfS_ --------------------------
	.section	.nv.constant0._Z10shmem_scanPfS_,"a",@progbits
	.sectionflags	@""
	.align	4
.nv.constant0._Z10shmem_scanPfS_:
	.zero		912


//--------------------- .nv.constant0._Z11global_scanPfS_ --------------------------
	.section	.nv.constant0._Z11global_scanPfS_,"a",@progbits
	.sectionflags	@""
	.align	4
.nv.constant0._Z11global_scanPfS_:
	.zero		912


//--------------------- SYMBOLS --------------------------

	.type		.nv.reservedSmem.offset0,@object
	.size		.nv.reservedSmem.offset0,0x4
	.type		.nv.reservedSmem.cap,@object
	.size		.nv.reservedSmem.cap,0x4
